//
// Generated by NVIDIA NVVM Compiler
//
// Compiler Build ID: CL-36424714
// Cuda compilation tools, release 13.0, V13.0.88
// Based on NVVM 20.0.0
//

.version 9.0
.target sm_100
.address_size 64

	// .globl	_Z6kernelPfS_i

.visible .entry _Z6kernelPfS_i(
	.param .u64 .ptr .align 1 _Z6kernelPfS_i_param_0,
	.param .u64 .ptr .align 1 _Z6kernelPfS_i_param_1,
	.param .u32 _Z6kernelPfS_i_param_2
)
{
	.reg .pred 	%p<3>;
	.reg .b32 	%r<11>;
	.reg .b32 	%f<7>;
	.reg .b64 	%rd<10>;

	ld.param.u64 	%rd4, [_Z6kernelPfS_i_param_0];
	ld.param.u64 	%rd3, [_Z6kernelPfS_i_param_1];
	ld.param.u32 	%r6, [_Z6kernelPfS_i_param_2];
	cvta.to.global.u64 	%rd1, %rd4;
	mov.u32 	%r7, %tid.x;
	mov.u32 	%r8, %ctaid.x;
	mov.u32 	%r1, %ntid.x;
	mad.lo.s32 	%r2, %r8, %r1, %r7;
	setp.ge.s32 	%p1, %r2, %r6;
	@%p1 bra 	$L__BB0_4;
	mov.u32 	%r9, %nctaid.x;
	mul.lo.s32 	%r3, %r1, %r9;
	cvta.to.global.u64 	%rd2, %rd3;
	mov.f32 	%f6, 0f00000000;
	mov.u32 	%r10, %r2;
$L__BB0_2:
	mul.wide.s32 	%rd5, %r10, 4;
	add.s64 	%rd6, %rd1, %rd5;
	ld.global.f32 	%f4, [%rd6];
	add.s64 	%rd7, %rd2, %rd5;
	ld.global.f32 	%f5, [%rd7];
	fma.rn.f32 	%f6, %f4, %f5, %f6;
	add.s32 	%r10, %r10, %r3;
	setp.lt.s32 	%p2, %r10, %r6;
	@%p2 bra 	$L__BB0_2;
	mul.wide.s32 	%rd8, %r2, 4;
	add.s64 	%rd9, %rd1, %rd8;
	st.global.f32 	[%rd9], %f6;
$L__BB0_4:
	ret;

}


// ===== COMPILED SASS (sm_100) =====

	.target	sm_100

	.elftype	@"ET_EXEC"


//--------------------- .note.nv.tkinfo           --------------------------
	.section	.note.nv.tkinfo,"",@"SHT_NOTE"
	.sectionflags	@"SHF_NOTE_NV_TKINFO"
	.tkinfo
        /*0018*/ 	.word	0x00000002
        /*0030*/ 	.string	""
        /*0030*/ 	.string	"ptxas"
        /*0030*/ 	.string	"Cuda compilation tools, release 13.0, V13.0.88"
        /*0030*/ 	.string	"Build cuda_13.0.r13.0/compiler.36424714_0"
        /*0030*/ 	.string	"-arch sm_100 -m 64 "



//--------------------- .note.nv.cuinfo           --------------------------
	.section	.note.nv.cuinfo,"",@"SHT_NOTE"
	.sectionflags	@"SHF_NOTE_NV_CUINFO"
        /*0018*/ 	.short	0x0002
        /*001a*/ 	.short	0x0064
        /*001c*/ 	.short	0x0082
	.zero		2


//--------------------- .nv.info                  --------------------------
	.section	.nv.info,"",@"SHT_CUDA_INFO"
	.align	4


	//----- nvinfo : EIATTR_REGCOUNT
	.align		4
        /*0000*/ 	.byte	0x04, 0x2f
        /*0002*/ 	.short	(.L_1 - .L_0)
	.align		4
.L_0:
        /*0004*/ 	.word	index@(_Z6kernelPfS_i)
        /*0008*/ 	.word	0x00000012


	//----- nvinfo : EIATTR_FRAME_SIZE
	.align		4
.L_1:
        /*000c*/ 	.byte	0x04, 0x11
        /*000e*/ 	.short	(.L_3 - .L_2)
	.align		4
.L_2:
        /*0010*/ 	.word	index@(_Z6kernelPfS_i)
        /*0014*/ 	.word	0x00000000


	//----- nvinfo : EIATTR_MIN_STACK_SIZE
	.align		4
.L_3:
        /*0018*/ 	.byte	0x04, 0x12
        /*001a*/ 	.short	(.L_5 - .L_4)
	.align		4
.L_4:
        /*001c*/ 	.word	index@(_Z6kernelPfS_i)
        /*0020*/ 	.word	0x00000000
.L_5:


//--------------------- .nv.compat                --------------------------
	.section	.nv.compat,"",@"SHT_CUDA_COMPAT_INFO"
	.align	4
        /*0000*/ 	.byte	0x02, 0x09, 0x00, 0x00, 0x02, 0x02, 0x01, 0x00, 0x02, 0x05, 0x05, 0x00, 0x03, 0x07, 0x01, 0x01
        /*0010*/ 	.byte	0x02, 0x03, 0x00, 0x00, 0x02, 0x06, 0x01, 0x00, 0x04, 0x0b, 0x08, 0x00, 0x09, 0x00, 0x00, 0x00
        /*0020*/ 	.byte	0x00, 0x00, 0x00, 0x00


//--------------------- .nv.info._Z6kernelPfS_i   --------------------------
	.section	.nv.info._Z6kernelPfS_i,"",@"SHT_CUDA_INFO"
	.sectionflags	@""
	.align	4


	//----- nvinfo : EIATTR_CUDA_API_VERSION
	.align		4
        /*0000*/ 	.byte	0x04, 0x37
        /*0002*/ 	.short	(.L_7 - .L_6)
.L_6:
        /*0004*/ 	.word	0x00000082


	//----- nvinfo : EIATTR_KPARAM_INFO
	.align		4
.L_7:
        /*0008*/ 	.byte	0x04, 0x17
        /*000a*/ 	.short	(.L_9 - .L_8)
.L_8:
        /*000c*/ 	.word	0x00000000
        /*0010*/ 	.short	0x0002
        /*0012*/ 	.short	0x0010
        /*0014*/ 	.byte	0x00, 0xf0, 0x11, 0x00


	//----- nvinfo : EIATTR_KPARAM_INFO
	.align		4
.L_9:
        /*0018*/ 	.byte	0x04, 0x17
        /*001a*/ 	.short	(.L_11 - .L_10)
.L_10:
        /*001c*/ 	.word	0x00000000
        /*0020*/ 	.short	0x0001
        /*0022*/ 	.short	0x0008
        /*0024*/ 	.byte	0x00, 0xf5, 0x21, 0x00


	//----- nvinfo : EIATTR_KPARAM_INFO
	.align		4
.L_11:
        /*0028*/ 	.byte	0x04, 0x17
        /*002a*/ 	.short	(.L_13 - .L_12)
.L_12:
        /*002c*/ 	.word	0x00000000
        /*0030*/ 	.short	0x0000
        /*0032*/ 	.short	0x0000
        /*0034*/ 	.byte	0x00, 0xf5, 0x21, 0x00


	//----- nvinfo : EIATTR_SPARSE_MMA_MASK
	.align		4
.L_13:
        /*0038*/ 	.byte	0x03, 0x50
        /*003a*/ 	.short	0x0000


	//----- nvinfo : EIATTR_MAXREG_COUNT
	.align		4
        /*003c*/ 	.byte	0x03, 0x1b
        /*003e*/ 	.short	0x00ff


	//----- nvinfo : EIATTR_MERCURY_ISA_VERSION
	.align		4
        /*0040*/ 	.byte	0x03, 0x5f
        /*0042*/ 	.short	0x0101


	//----- nvinfo : EIATTR_VRC_CTA_INIT_COUNT
	.align		4
        /*0044*/ 	.byte	0x02, 0x4a
	.zero		1
	.zero		1


	//----- nvinfo : EIATTR_EXIT_INSTR_OFFSETS
	.align		4
        /*0048*/ 	.byte	0x04, 0x1c
        /*004a*/ 	.short	(.L_15 - .L_14)


	//   ....[0]....
.L_14:
        /*004c*/ 	.word	0x00000070


	//   ....[1]....
        /*0050*/ 	.word	0x000001b0


	//----- nvinfo : EIATTR_CRS_STACK_SIZE
	.align		4
.L_15:
        /*0054*/ 	.byte	0x04, 0x1e
        /*0056*/ 	.short	(.L_17 - .L_16)
.L_16:
        /*0058*/ 	.word	0x00000000


	//----- nvinfo : EIATTR_CBANK_PARAM_SIZE
	.align		4
.L_17:
        /*005c*/ 	.byte	0x03, 0x19
        /*005e*/ 	.short	0x0014


	//----- nvinfo : EIATTR_PARAM_CBANK
	.align		4
        /*0060*/ 	.byte	0x04, 0x0a
        /*0062*/ 	.short	(.L_19 - .L_18)
	.align		4
.L_18:
        /*0064*/ 	.word	index@(.nv.constant0._Z6kernelPfS_i)
        /*0068*/ 	.short	0x0380
        /*006a*/ 	.short	0x0014


	//----- nvinfo : EIATTR_SW_WAR
	.align		4
.L_19:
        /*006c*/ 	.byte	0x04, 0x36
        /*006e*/ 	.short	(.L_21 - .L_20)
.L_20:
        /*0070*/ 	.word	0x00000008
.L_21:


//--------------------- .nv.callgraph             --------------------------
	.section	.nv.callgraph,"",@"SHT_CUDA_CALLGRAPH"
	.align	4
	.sectionentsize	8
	.align		4
        /*0000*/ 	.word	0x00000000
	.align		4
        /*0004*/ 	.word	0xffffffff
	.align		4
        /*0008*/ 	.word	0x00000000
	.align		4
        /*000c*/ 	.word	0xfffffffe
	.align		4
        /*0010*/ 	.word	0x00000000
	.align		4
        /*0014*/ 	.word	0xfffffffd
	.align		4
        /*0018*/ 	.word	0x00000000
	.align		4
        /*001c*/ 	.word	0xfffffffc


//--------------------- .text._Z6kernelPfS_i      --------------------------
	.section	.text._Z6kernelPfS_i,"ax",@progbits
	.align	128
        .global         _Z6kernelPfS_i
        .type           _Z6kernelPfS_i,@function
        .size           _Z6kernelPfS_i,(.L_x_3 - _Z6kernelPfS_i)
        .other          _Z6kernelPfS_i,@"STO_CUDA_ENTRY STV_DEFAULT"
_Z6kernelPfS_i:
.text._Z6kernelPfS_i:
[----:B------:R-:W-:Y:S01]  /*0000*/  LDC R1, c[0x0][0x37c] ;  /* 0x0000df00ff017b82 */ /* 0x000fe20000000800 */
[----:B------:R-:W0:Y:S07]  /*0010*/  S2R R11, SR_TID.X ;  /* 0x00000000000b7919 */ /* 0x000e2e0000002100 */
[----:B------:R-:W0:Y:S01]  /*0020*/  S2UR UR4, SR_CTAID.X ;  /* 0x00000000000479c3 */ /* 0x000e220000002500 */
[----:B------:R-:W1:Y:S07]  /*0030*/  LDCU UR5, c[0x0][0x390] ;  /* 0x00007200ff0577ac */ /* 0x000e6e0008000800 */
[----:B------:R-:W0:Y:S02]  /*0040*/  LDC R0, c[0x0][0x360] ;  /* 0x0000d800ff007b82 */ /* 0x000e240000000800 */
[----:B0-----:R-:W-:-:S05]  /*0050*/  IMAD R11, R0, UR4, R11 ;  /* 0x00000004000b7c24 */ /* 0x001fca000f8e020b */
[----:B-1----:R-:W-:-:S13]  /*0060*/  ISETP.GE.AND P0, PT, R11, UR5, PT ;  /* 0x000000050b007c0c */ /* 0x002fda000bf06270 */
[----:B------:R-:W-:Y:S05]  /*0070*/  @P0 EXIT ;  /* 0x000000000000094d */ /* 0x000fea0003800000 */
[----:B------:R-:W0:Y:S01]  /*0080*/  LDC.64 R6, c[0x0][0x380] ;  /* 0x0000e000ff067b82 */ /* 0x000e220000000a00 */
[----:B------:R-:W1:Y:S01]  /*0090*/  LDCU UR4, c[0x0][0x370] ;  /* 0x00006e00ff0477ac */ /* 0x000e620008000800 */
[----:B------:R-:W-:Y:S01]  /*00a0*/  HFMA2 R13, -RZ, RZ, 0, 0 ;  /* 0x00000000ff0d7431 */ /* 0x000fe200000001ff */
[----:B------:R-:W-:Y:S01]  /*00b0*/  BSSY.RECONVERGENT B0, `(.L_x_0) ;  /* 0x000000d000007945 */ /* 0x000fe20003800200 */
[----:B------:R-:W-:Y:S01]  /*00c0*/  MOV R15, R11 ;  /* 0x0000000b000f7202 */ /* 0x000fe20000000f00 */
[----:B------:R-:W2:Y:S03]  /*00d0*/  LDCU.64 UR6, c[0x0][0x358] ;  /* 0x00006b00ff0677ac */ /* 0x000ea60008000a00 */
[----:B------:R-:W3:Y:S01]  /*00e0*/  LDC.64 R8, c[0x0][0x388] ;  /* 0x0000e200ff087b82 */ /* 0x000ee20000000a00 */
[----:B-1----:R-:W-:-:S07]  /*00f0*/  IMAD R0, R0, UR4, RZ ;  /* 0x0000000400007c24 */ /* 0x002fce000f8e02ff */
.L_x_1:
[----:B0-----:R-:W-:-:S04]  /*0100*/  IMAD.WIDE R2, R15, 0x4, R6 ;  /* 0x000000040f027825 */ /* 0x001fc800078e0206 */
[----:B---3--:R-:W-:Y:S02]  /*0110*/  IMAD.WIDE R4, R15, 0x4, R8 ;  /* 0x000000040f047825 */ /* 0x008fe400078e0208 */
[----:B--2---:R-:W2:Y:S04]  /*0120*/  LDG.E R2, desc[UR6][R2.64] ;  /* 0x0000000602027981 */ /* 0x004ea8000c1e1900 */
[----:B------:R-:W2:Y:S01]  /*0130*/  LDG.E R4, desc[UR6][R4.64] ;  /* 0x0000000604047981 */ /* 0x000ea2000c1e1900 */
[----:B------:R-:W-:-:S04]  /*0140*/  IADD3 R15, PT, PT, R0, R15, RZ ;  /* 0x0000000f000f7210 */ /* 0x000fc80007ffe0ff */
[----:B------:R-:W-:Y:S01]  /*0150*/  ISETP.GE.AND P0, PT, R15, UR5, PT ;  /* 0x000000050f007c0c */ /* 0x000fe2000bf06270 */
[----:B--2---:R-:W-:-:S12]  /*0160*/  FFMA R13, R2, R4, R13 ;  /* 0x00000004020d7223 */ /* 0x004fd8000000000d */
[----:B------:R-:W-:Y:S05]  /*0170*/  @!P0 BRA `(.L_x_1) ;  /* 0xfffffffc00e08947 */ /* 0x000fea000383ffff */
[----:B------:R-:W-:Y:S05]  /*0180*/  BSYNC.RECONVERGENT B0 ;  /* 0x0000000000007941 */ /* 0x000fea0003800200 */
.L_x_0:
[----:B------:R-:W-:-:S05]  /*0190*/  IMAD.WIDE R2, R11, 0x4, R6 ;  /* 0x000000040b027825 */ /* 0x000fca00078e0206 */
[----:B------:R-:W-:Y:S01]  /*01a0*/  STG.E desc[UR6][R2.64], R13 ;  /* 0x0000000d02007986 */ /* 0x000fe2000c101906 */
[----:B------:R-:W-:Y:S05]  /*01b0*/  EXIT ;  /* 0x000000000000794d */ /* 0x000fea0003800000 */
.L_x_2:
[----:B------:R-:W-:-:S00]  /*01c0*/  BRA `(.L_x_2) ;  /* 0xfffffffc00fc7947 */ /* 0x000fc0000383ffff */
[----:B------:R-:W-:-:S00]  /*01d0*/  NOP ;  /* 0x0000000000007918 */ /* 0x000fc00000000000 */
        /* <DEDUP_REMOVED lines=10> */
.L_x_3:


//--------------------- .nv.shared.reserved.0     --------------------------
	.section	.nv.shared.reserved.0,"aw",@nobits
	.weak		__nv_reservedSMEM_offset_0_alias
	.size		__nv_reservedSMEM_offset_0_alias, 0, 64
	.other		__nv_reservedSMEM_offset_0_alias,@"STO_CUDA_RESERVED_SHARED STV_DEFAULT"
__nv_reservedSMEM_offset_0_alias:
	.zero		0
	.zero		64


//--------------------- .nv.constant0._Z6kernelPfS_i --------------------------
	.section	.nv.constant0._Z6kernelPfS_i,"a",@progbits
	.sectionflags	@""
	.align	4
.nv.constant0._Z6kernelPfS_i:
	.zero		916


//--------------------- SYMBOLS --------------------------

	.type		.nv.reservedSmem.offset0,@object
	.size		.nv.reservedSmem.offset0,0x4
